//
// Generated by NVIDIA NVVM Compiler
//
// Compiler Build ID: CL-36424714
// Cuda compilation tools, release 13.0, V13.0.88
// Based on NVVM 20.0.0
//

.version 9.0
.target sm_100
.address_size 64

	// .globl	_Z14low_ilp_kernelPKfPfi

.visible .entry _Z14low_ilp_kernelPKfPfi(
	.param .u64 .ptr .align 1 _Z14low_ilp_kernelPKfPfi_param_0,
	.param .u64 .ptr .align 1 _Z14low_ilp_kernelPKfPfi_param_1,
	.param .u32 _Z14low_ilp_kernelPKfPfi_param_2
)
{
	.reg .pred 	%p<2>;
	.reg .b32 	%r<6>;
	.reg .b32 	%f<3>;
	.reg .b64 	%rd<8>;

	ld.param.u64 	%rd1, [_Z14low_ilp_kernelPKfPfi_param_0];
	ld.param.u64 	%rd2, [_Z14low_ilp_kernelPKfPfi_param_1];
	ld.param.u32 	%r2, [_Z14low_ilp_kernelPKfPfi_param_2];
	mov.u32 	%r3, %ctaid.x;
	mov.u32 	%r4, %ntid.x;
	mov.u32 	%r5, %tid.x;
	mad.lo.s32 	%r1, %r3, %r4, %r5;
	setp.ge.s32 	%p1, %r1, %r2;
	@%p1 bra 	$L__BB0_2;
	cvta.to.global.u64 	%rd3, %rd1;
	cvta.to.global.u64 	%rd4, %rd2;
	mul.wide.s32 	%rd5, %r1, 4;
	add.s64 	%rd6, %rd3, %rd5;
	ld.global.f32 	%f1, [%rd6];
	fma.rn.f32 	%f2, %f1, 0f40000000, 0f3F800000;
	add.s64 	%rd7, %rd4, %rd5;
	st.global.f32 	[%rd7], %f2;
$L__BB0_2:
	ret;

}
	// .globl	_Z11ilp2_kernelPKfPfi
.visible .entry _Z11ilp2_kernelPKfPfi(
	.param .u64 .ptr .align 1 _Z11ilp2_kernelPKfPfi_param_0,
	.param .u64 .ptr .align 1 _Z11ilp2_kernelPKfPfi_param_1,
	.param .u32 _Z11ilp2_kernelPKfPfi_param_2
)
{
	.reg .pred 	%p<2>;
	.reg .b32 	%r<8>;
	.reg .b32 	%f<5>;
	.reg .b64 	%rd<8>;

	ld.param.u64 	%rd1, [_Z11ilp2_kernelPKfPfi_param_0];
	ld.param.u64 	%rd2, [_Z11ilp2_kernelPKfPfi_param_1];
	ld.param.u32 	%r2, [_Z11ilp2_kernelPKfPfi_param_2];
	mov.u32 	%r3, %ctaid.x;
	mov.u32 	%r4, %ntid.x;
	mov.u32 	%r5, %tid.x;
	mad.lo.s32 	%r6, %r3, %r4, %r5;
	shl.b32 	%r1, %r6, 1;
	or.b32  	%r7, %r1, 1;
	setp.ge.s32 	%p1, %r7, %r2;
	@%p1 bra 	$L__BB1_2;
	cvta.to.global.u64 	%rd3, %rd1;
	cvta.to.global.u64 	%rd4, %rd2;
	mul.wide.s32 	%rd5, %r1, 4;
	add.s64 	%rd6, %rd3, %rd5;
	ld.global.f32 	%f1, [%rd6];
	ld.global.f32 	%f2, [%rd6+4];
	fma.rn.f32 	%f3, %f1, 0f40000000, 0f3F800000;
	fma.rn.f32 	%f4, %f2, 0f40000000, 0f3F800000;
	add.s64 	%rd7, %rd4, %rd5;
	st.global.f32 	[%rd7], %f3;
	st.global.f32 	[%rd7+4], %f4;
$L__BB1_2:
	ret;

}
	// .globl	_Z11ilp4_kernelPKfPfi
.visible .entry _Z11ilp4_kernelPKfPfi(
	.param .u64 .ptr .align 1 _Z11ilp4_kernelPKfPfi_param_0,
	.param .u64 .ptr .align 1 _Z11ilp4_kernelPKfPfi_param_1,
	.param .u32 _Z11ilp4_kernelPKfPfi_param_2
)
{
	.reg .pred 	%p<2>;
	.reg .b32 	%r<8>;
	.reg .b32 	%f<9>;
	.reg .b64 	%rd<8>;

	ld.param.u64 	%rd1, [_Z11ilp4_kernelPKfPfi_param_0];
	ld.param.u64 	%rd2, [_Z11ilp4_kernelPKfPfi_param_1];
	ld.param.u32 	%r2, [_Z11ilp4_kernelPKfPfi_param_2];
	mov.u32 	%r3, %ctaid.x;
	mov.u32 	%r4, %ntid.x;
	mov.u32 	%r5, %tid.x;
	mad.lo.s32 	%r6, %r3, %r4, %r5;
	shl.b32 	%r1, %r6, 2;
	or.b32  	%r7, %r1, 3;
	setp.ge.s32 	%p1, %r7, %r2;
	@%p1 bra 	$L__BB2_2;
	cvta.to.global.u64 	%rd3, %rd1;
	cvta.to.global.u64 	%rd4, %rd2;
	mul.wide.s32 	%rd5, %r1, 4;
	add.s64 	%rd6, %rd3, %rd5;
	ld.global.f32 	%f1, [%rd6];
	ld.global.f32 	%f2, [%rd6+4];
	ld.global.f32 	%f3, [%rd6+8];
	ld.global.f32 	%f4, [%rd6+12];
	fma.rn.f32 	%f5, %f1, 0f40000000, 0f3F800000;
	fma.rn.f32 	%f6, %f2, 0f40000000, 0f3F800000;
	fma.rn.f32 	%f7, %f3, 0f40000000, 0f3F800000;
	fma.rn.f32 	%f8, %f4, 0f40000000, 0f3F800000;
	add.s64 	%rd7, %rd4, %rd5;
	st.global.f32 	[%rd7], %f5;
	st.global.f32 	[%rd7+4], %f6;
	st.global.f32 	[%rd7+8], %f7;
	st.global.f32 	[%rd7+12], %f8;
$L__BB2_2:
	ret;

}
	// .globl	_Z11ilp8_kernelPKfPfi
.visible .entry _Z11ilp8_kernelPKfPfi(
	.param .u64 .ptr .align 1 _Z11ilp8_kernelPKfPfi_param_0,
	.param .u64 .ptr .align 1 _Z11ilp8_kernelPKfPfi_param_1,
	.param .u32 _Z11ilp8_kernelPKfPfi_param_2
)
{
	.reg .pred 	%p<2>;
	.reg .b32 	%r<8>;
	.reg .b32 	%f<17>;
	.reg .b64 	%rd<8>;

	ld.param.u64 	%rd1, [_Z11ilp8_kernelPKfPfi_param_0];
	ld.param.u64 	%rd2, [_Z11ilp8_kernelPKfPfi_param_1];
	ld.param.u32 	%r2, [_Z11ilp8_kernelPKfPfi_param_2];
	mov.u32 	%r3, %ctaid.x;
	mov.u32 	%r4, %ntid.x;
	mov.u32 	%r5, %tid.x;
	mad.lo.s32 	%r6, %r3, %r4, %r5;
	shl.b32 	%r1, %r6, 3;
	or.b32  	%r7, %r1, 7;
	setp.ge.s32 	%p1, %r7, %r2;
	@%p1 bra 	$L__BB3_2;
	cvta.to.global.u64 	%rd3, %rd1;
	cvta.to.global.u64 	%rd4, %rd2;
	mul.wide.s32 	%rd5, %r1, 4;
	add.s64 	%rd6, %rd3, %rd5;
	ld.global.f32 	%f1, [%rd6];
	ld.global.f32 	%f2, [%rd6+4];
	ld.global.f32 	%f3, [%rd6+8];
	ld.global.f32 	%f4, [%rd6+12];
	ld.global.f32 	%f5, [%rd6+16];
	ld.global.f32 	%f6, [%rd6+20];
	ld.global.f32 	%f7, [%rd6+24];
	ld.global.f32 	%f8, [%rd6+28];
	fma.rn.f32 	%f9, %f1, 0f40000000, 0f3F800000;
	fma.rn.f32 	%f10, %f2, 0f40000000, 0f3F800000;
	fma.rn.f32 	%f11, %f3, 0f40000000, 0f3F800000;
	fma.rn.f32 	%f12, %f4, 0f40000000, 0f3F800000;
	fma.rn.f32 	%f13, %f5, 0f40000000, 0f3F800000;
	fma.rn.f32 	%f14, %f6, 0f40000000, 0f3F800000;
	fma.rn.f32 	%f15, %f7, 0f40000000, 0f3F800000;
	fma.rn.f32 	%f16, %f8, 0f40000000, 0f3F800000;
	add.s64 	%rd7, %rd4, %rd5;
	st.global.f32 	[%rd7], %f9;
	st.global.f32 	[%rd7+4], %f10;
	st.global.f32 	[%rd7+8], %f11;
	st.global.f32 	[%rd7+12], %f12;
	st.global.f32 	[%rd7+16], %f13;
	st.global.f32 	[%rd7+20], %f14;
	st.global.f32 	[%rd7+24], %f15;
	st.global.f32 	[%rd7+28], %f16;
$L__BB3_2:
	ret;

}
	// .globl	_Z17vectorized_kernelPK6float4PS_i
.visible .entry _Z17vectorized_kernelPK6float4PS_i(
	.param .u64 .ptr .align 1 _Z17vectorized_kernelPK6float4PS_i_param_0,
	.param .u64 .ptr .align 1 _Z17vectorized_kernelPK6float4PS_i_param_1,
	.param .u32 _Z17vectorized_kernelPK6float4PS_i_param_2
)
{
	.reg .pred 	%p<2>;
	.reg .b32 	%r<6>;
	.reg .b32 	%f<9>;
	.reg .b64 	%rd<8>;

	ld.param.u64 	%rd1, [_Z17vectorized_kernelPK6float4PS_i_param_0];
	ld.param.u64 	%rd2, [_Z17vectorized_kernelPK6float4PS_i_param_1];
	ld.param.u32 	%r2, [_Z17vectorized_kernelPK6float4PS_i_param_2];
	mov.u32 	%r3, %ctaid.x;
	mov.u32 	%r4, %ntid.x;
	mov.u32 	%r5, %tid.x;
	mad.lo.s32 	%r1, %r3, %r4, %r5;
	setp.ge.s32 	%p1, %r1, %r2;
	@%p1 bra 	$L__BB4_2;
	cvta.to.global.u64 	%rd3, %rd1;
	cvta.to.global.u64 	%rd4, %rd2;
	mul.wide.s32 	%rd5, %r1, 16;
	add.s64 	%rd6, %rd3, %rd5;
	ld.global.v4.f32 	{%f1, %f2, %f3, %f4}, [%rd6];
	fma.rn.f32 	%f5, %f1, 0f40000000, 0f3F800000;
	fma.rn.f32 	%f6, %f2, 0f40000000, 0f3F800000;
	fma.rn.f32 	%f7, %f3, 0f40000000, 0f3F800000;
	fma.rn.f32 	%f8, %f4, 0f40000000, 0f3F800000;
	add.s64 	%rd7, %rd4, %rd5;
	st.global.v4.f32 	[%rd7], {%f5, %f6, %f7, %f8};
$L__BB4_2:
	ret;

}


// ===== COMPILED SASS (sm_100) =====

	.target	sm_100

	.elftype	@"ET_EXEC"


//--------------------- .note.nv.tkinfo           --------------------------
	.section	.note.nv.tkinfo,"",@"SHT_NOTE"
	.sectionflags	@"SHF_NOTE_NV_TKINFO"
	.tkinfo
        /*0018*/ 	.word	0x00000002
        /*0030*/ 	.string	""
        /*0030*/ 	.string	"ptxas"
        /*0030*/ 	.string	"Cuda compilation tools, release 13.0, V13.0.88"
        /*0030*/ 	.string	"Build cuda_13.0.r13.0/compiler.36424714_0"
        /*0030*/ 	.string	"-arch sm_100 -m 64 "



//--------------------- .note.nv.cuinfo           --------------------------
	.section	.note.nv.cuinfo,"",@"SHT_NOTE"
	.sectionflags	@"SHF_NOTE_NV_CUINFO"
        /*0018*/ 	.short	0x0002
        /*001a*/ 	.short	0x0064
        /*001c*/ 	.short	0x0082
	.zero		2


//--------------------- .nv.info                  --------------------------
	.section	.nv.info,"",@"SHT_CUDA_INFO"
	.align	4


	//----- nvinfo : EIATTR_REGCOUNT
	.align		4
        /*0000*/ 	.byte	0x04, 0x2f
        /*0002*/ 	.short	(.L_1 - .L_0)
	.align		4
.L_0:
        /*0004*/ 	.word	index@(_Z14low_ilp_kernelPKfPfi)
        /*0008*/ 	.word	0x0000000c


	//----- nvinfo : EIATTR_FRAME_SIZE
	.align		4
.L_1:
        /*000c*/ 	.byte	0x04, 0x11
        /*000e*/ 	.short	(.L_3 - .L_2)
	.align		4
.L_2:
        /*0010*/ 	.word	index@(_Z14low_ilp_kernelPKfPfi)
        /*0014*/ 	.word	0x00000000


	//----- nvinfo : EIATTR_REGCOUNT
	.align		4
.L_3:
        /*0018*/ 	.byte	0x04, 0x2f
        /*001a*/ 	.short	(.L_5 - .L_4)
	.align		4
.L_4:
        /*001c*/ 	.word	index@(_Z11ilp2_kernelPKfPfi)
        /*0020*/ 	.word	0x0000000c


	//----- nvinfo : EIATTR_FRAME_SIZE
	.align		4
.L_5:
        /*0024*/ 	.byte	0x04, 0x11
        /*0026*/ 	.short	(.L_7 - .L_6)
	.align		4
.L_6:
        /*0028*/ 	.word	index@(_Z11ilp2_kernelPKfPfi)
        /*002c*/ 	.word	0x00000000


	//----- nvinfo : EIATTR_REGCOUNT
	.align		4
.L_7:
        /*0030*/ 	.byte	0x04, 0x2f
        /*0032*/ 	.short	(.L_9 - .L_8)
	.align		4
.L_8:
        /*0034*/ 	.word	index@(_Z11ilp4_kernelPKfPfi)
        /*0038*/ 	.word	0x00000012


	//----- nvinfo : EIATTR_FRAME_SIZE
	.align		4
.L_9:
        /*003c*/ 	.byte	0x04, 0x11
        /*003e*/ 	.short	(.L_11 - .L_10)
	.align		4
.L_10:
        /*0040*/ 	.word	index@(_Z11ilp4_kernelPKfPfi)
        /*0044*/ 	.word	0x00000000


	//----- nvinfo : EIATTR_REGCOUNT
	.align		4
.L_11:
        /*0048*/ 	.byte	0x04, 0x2f
        /*004a*/ 	.short	(.L_13 - .L_12)
	.align		4
.L_12:
        /*004c*/ 	.word	index@(_Z11ilp8_kernelPKfPfi)
        /*0050*/ 	.word	0x0000001a


	//----- nvinfo : EIATTR_FRAME_SIZE
	.align		4
.L_13:
        /*0054*/ 	.byte	0x04, 0x11
        /*0056*/ 	.short	(.L_15 - .L_14)
	.align		4
.L_14:
        /*0058*/ 	.word	index@(_Z11ilp8_kernelPKfPfi)
        /*005c*/ 	.word	0x00000000


	//----- nvinfo : EIATTR_REGCOUNT
	.align		4
.L_15:
        /*0060*/ 	.byte	0x04, 0x2f
        /*0062*/ 	.short	(.L_17 - .L_16)
	.align		4
.L_16:
        /*0064*/ 	.word	index@(_Z17vectorized_kernelPK6float4PS_i)
        /*0068*/ 	.word	0x0000000e


	//----- nvinfo : EIATTR_FRAME_SIZE
	.align		4
.L_17:
        /*006c*/ 	.byte	0x04, 0x11
        /*006e*/ 	.short	(.L_19 - .L_18)
	.align		4
.L_18:
        /*0070*/ 	.word	index@(_Z17vectorized_kernelPK6float4PS_i)
        /*0074*/ 	.word	0x00000000


	//----- nvinfo : EIATTR_MIN_STACK_SIZE
	.align		4
.L_19:
        /*0078*/ 	.byte	0x04, 0x12
        /*007a*/ 	.short	(.L_21 - .L_20)
	.align		4
.L_20:
        /*007c*/ 	.word	index@(_Z17vectorized_kernelPK6float4PS_i)
        /*0080*/ 	.word	0x00000000


	//----- nvinfo : EIATTR_MIN_STACK_SIZE
	.align		4
.L_21:
        /*0084*/ 	.byte	0x04, 0x12
        /*0086*/ 	.short	(.L_23 - .L_22)
	.align		4
.L_22:
        /*0088*/ 	.word	index@(_Z11ilp8_kernelPKfPfi)
        /*008c*/ 	.word	0x00000000


	//----- nvinfo : EIATTR_MIN_STACK_SIZE
	.align		4
.L_23:
        /*0090*/ 	.byte	0x04, 0x12
        /*0092*/ 	.short	(.L_25 - .L_24)
	.align		4
.L_24:
        /*0094*/ 	.word	index@(_Z11ilp4_kernelPKfPfi)
        /*0098*/ 	.word	0x00000000


	//----- nvinfo : EIATTR_MIN_STACK_SIZE
	.align		4
.L_25:
        /*009c*/ 	.byte	0x04, 0x12
        /*009e*/ 	.short	(.L_27 - .L_26)
	.align		4
.L_26:
        /*00a0*/ 	.word	index@(_Z11ilp2_kernelPKfPfi)
        /*00a4*/ 	.word	0x00000000


	//----- nvinfo : EIATTR_MIN_STACK_SIZE
	.align		4
.L_27:
        /*00a8*/ 	.byte	0x04, 0x12
        /*00aa*/ 	.short	(.L_29 - .L_28)
	.align		4
.L_28:
        /*00ac*/ 	.word	index@(_Z14low_ilp_kernelPKfPfi)
        /*00b0*/ 	.word	0x00000000
.L_29:


//--------------------- .nv.compat                --------------------------
	.section	.nv.compat,"",@"SHT_CUDA_COMPAT_INFO"
	.align	4
        /*0000*/ 	.byte	0x02, 0x09, 0x00, 0x00, 0x02, 0x02, 0x01, 0x00, 0x02, 0x05, 0x05, 0x00, 0x03, 0x07, 0x01, 0x01
        /*0010*/ 	.byte	0x02, 0x03, 0x00, 0x00, 0x02, 0x06, 0x01, 0x00, 0x04, 0x0b, 0x08, 0x00, 0x09, 0x00, 0x00, 0x00
        /*0020*/ 	.byte	0x00, 0x00, 0x00, 0x00


//--------------------- .nv.info._Z17vectorized_kernelPK6float4PS_i --------------------------
	.section	.nv.info._Z17vectorized_kernelPK6float4PS_i,"",@"SHT_CUDA_INFO"
	.sectionflags	@""
	.align	4


	//----- nvinfo : EIATTR_CUDA_API_VERSION
	.align		4
        /*0000*/ 	.byte	0x04, 0x37
        /*0002*/ 	.short	(.L_31 - .L_30)
.L_30:
        /*0004*/ 	.word	0x00000082


	//----- nvinfo : EIATTR_KPARAM_INFO
	.align		4
.L_31:
        /*0008*/ 	.byte	0x04, 0x17
        /*000a*/ 	.short	(.L_33 - .L_32)
.L_32:
        /*000c*/ 	.word	0x00000000
        /*0010*/ 	.short	0x0002
        /*0012*/ 	.short	0x0010
        /*0014*/ 	.byte	0x00, 0xf0, 0x11, 0x00


	//----- nvinfo : EIATTR_KPARAM_INFO
	.align		4
.L_33:
        /*0018*/ 	.byte	0x04, 0x17
        /*001a*/ 	.short	(.L_35 - .L_34)
.L_34:
        /*001c*/ 	.word	0x00000000
        /*0020*/ 	.short	0x0001
        /*0022*/ 	.short	0x0008
        /*0024*/ 	.byte	0x00, 0xf5, 0x21, 0x00


	//----- nvinfo : EIATTR_KPARAM_INFO
	.align		4
.L_35:
        /*0028*/ 	.byte	0x04, 0x17
        /*002a*/ 	.short	(.L_37 - .L_36)
.L_36:
        /*002c*/ 	.word	0x00000000
        /*0030*/ 	.short	0x0000
        /*0032*/ 	.short	0x0000
        /*0034*/ 	.byte	0x00, 0xf5, 0x21, 0x00


	//----- nvinfo : EIATTR_SPARSE_MMA_MASK
	.align		4
.L_37:
        /*0038*/ 	.byte	0x03, 0x50
        /*003a*/ 	.short	0x0000


	//----- nvinfo : EIATTR_MAXREG_COUNT
	.align		4
        /*003c*/ 	.byte	0x03, 0x1b
        /*003e*/ 	.short	0x00ff


	//----- nvinfo : EIATTR_MERCURY_ISA_VERSION
	.align		4
        /*0040*/ 	.byte	0x03, 0x5f
        /*0042*/ 	.short	0x0101


	//----- nvinfo : EIATTR_VRC_CTA_INIT_COUNT
	.align		4
        /*0044*/ 	.byte	0x02, 0x4a
	.zero		1
	.zero		1


	//----- nvinfo : EIATTR_EXIT_INSTR_OFFSETS
	.align		4
        /*0048*/ 	.byte	0x04, 0x1c
        /*004a*/ 	.short	(.L_39 - .L_38)


	//   ....[0]....
.L_38:
        /*004c*/ 	.word	0x00000070


	//   ....[1]....
        /*0050*/ 	.word	0x00000140


	//----- nvinfo : EIATTR_CBANK_PARAM_SIZE
	.align		4
.L_39:
        /*0054*/ 	.byte	0x03, 0x19
        /*0056*/ 	.short	0x0014


	//----- nvinfo : EIATTR_PARAM_CBANK
	.align		4
        /*0058*/ 	.byte	0x04, 0x0a
        /*005a*/ 	.short	(.L_41 - .L_40)
	.align		4
.L_40:
        /*005c*/ 	.word	index@(.nv.constant0._Z17vectorized_kernelPK6float4PS_i)
        /*0060*/ 	.short	0x0380
        /*0062*/ 	.short	0x0014


	//----- nvinfo : EIATTR_SW_WAR
	.align		4
.L_41:
        /*0064*/ 	.byte	0x04, 0x36
        /*0066*/ 	.short	(.L_43 - .L_42)
.L_42:
        /*0068*/ 	.word	0x00000008
.L_43:


//--------------------- .nv.info._Z11ilp8_kernelPKfPfi --------------------------
	.section	.nv.info._Z11ilp8_kernelPKfPfi,"",@"SHT_CUDA_INFO"
	.sectionflags	@""
	.align	4


	//----- nvinfo : EIATTR_CUDA_API_VERSION
	.align		4
        /*0000*/ 	.byte	0x04, 0x37
        /*0002*/ 	.short	(.L_45 - .L_44)
.L_44:
        /*0004*/ 	.word	0x00000082


	//----- nvinfo : EIATTR_KPARAM_INFO
	.align		4
.L_45:
        /*0008*/ 	.byte	0x04, 0x17
        /*000a*/ 	.short	(.L_47 - .L_46)
.L_46:
        /*000c*/ 	.word	0x00000000
        /*0010*/ 	.short	0x0002
        /*0012*/ 	.short	0x0010
        /*0014*/ 	.byte	0x00, 0xf0, 0x11, 0x00


	//----- nvinfo : EIATTR_KPARAM_INFO
	.align		4
.L_47:
        /*0018*/ 	.byte	0x04, 0x17
        /*001a*/ 	.short	(.L_49 - .L_48)
.L_48:
        /*001c*/ 	.word	0x00000000
        /*0020*/ 	.short	0x0001
        /*0022*/ 	.short	0x0008
        /*0024*/ 	.byte	0x00, 0xf5, 0x21, 0x00


	//----- nvinfo : EIATTR_KPARAM_INFO
	.align		4
.L_49:
        /*0028*/ 	.byte	0x04, 0x17
        /*002a*/ 	.short	(.L_51 - .L_50)
.L_50:
        /*002c*/ 	.word	0x00000000
        /*0030*/ 	.short	0x0000
        /*0032*/ 	.short	0x0000
        /*0034*/ 	.byte	0x00, 0xf5, 0x21, 0x00


	//----- nvinfo : EIATTR_SPARSE_MMA_MASK
	.align		4
.L_51:
        /*0038*/ 	.byte	0x03, 0x50
        /*003a*/ 	.short	0x0000


	//----- nvinfo : EIATTR_MAXREG_COUNT
	.align		4
        /*003c*/ 	.byte	0x03, 0x1b
        /*003e*/ 	.short	0x00ff


	//----- nvinfo : EIATTR_MERCURY_ISA_VERSION
	.align		4
        /*0040*/ 	.byte	0x03, 0x5f
        /*0042*/ 	.short	0x0101


	//----- nvinfo : EIATTR_VRC_CTA_INIT_COUNT
	.align		4
        /*0044*/ 	.byte	0x02, 0x4a
	.zero		1
	.zero		1


	//----- nvinfo : EIATTR_EXIT_INSTR_OFFSETS
	.align		4
        /*0048*/ 	.byte	0x04, 0x1c
        /*004a*/ 	.short	(.L_53 - .L_52)


	//   ....[0]....
.L_52:
        /*004c*/ 	.word	0x00000090


	//   ....[1]....
        /*0050*/ 	.word	0x00000280


	//----- nvinfo : EIATTR_CBANK_PARAM_SIZE
	.align		4
.L_53:
        /*0054*/ 	.byte	0x03, 0x19
        /*0056*/ 	.short	0x0014


	//----- nvinfo : EIATTR_PARAM_CBANK
	.align		4
        /*0058*/ 	.byte	0x04, 0x0a
        /*005a*/ 	.short	(.L_55 - .L_54)
	.align		4
.L_54:
        /*005c*/ 	.word	index@(.nv.constant0._Z11ilp8_kernelPKfPfi)
        /*0060*/ 	.short	0x0380
        /*0062*/ 	.short	0x0014


	//----- nvinfo : EIATTR_SW_WAR
	.align		4
.L_55:
        /*0064*/ 	.byte	0x04, 0x36
        /*0066*/ 	.short	(.L_57 - .L_56)
.L_56:
        /*0068*/ 	.word	0x00000008
.L_57:


//--------------------- .nv.info._Z11ilp4_kernelPKfPfi --------------------------
	.section	.nv.info._Z11ilp4_kernelPKfPfi,"",@"SHT_CUDA_INFO"
	.sectionflags	@""
	.align	4


	//----- nvinfo : EIATTR_CUDA_API_VERSION
	.align		4
        /*0000*/ 	.byte	0x04, 0x37
        /*0002*/ 	.short	(.L_59 - .L_58)
.L_58:
        /*0004*/ 	.word	0x00000082


	//----- nvinfo : EIATTR_KPARAM_INFO
	.align		4
.L_59:
        /*0008*/ 	.byte	0x04, 0x17
        /*000a*/ 	.short	(.L_61 - .L_60)
.L_60:
        /*000c*/ 	.word	0x00000000
        /*0010*/ 	.short	0x0002
        /*0012*/ 	.short	0x0010
        /*0014*/ 	.byte	0x00, 0xf0, 0x11, 0x00


	//----- nvinfo : EIATTR_KPARAM_INFO
	.align		4
.L_61:
        /*0018*/ 	.byte	0x04, 0x17
        /*001a*/ 	.short	(.L_63 - .L_62)
.L_62:
        /*001c*/ 	.word	0x00000000
        /*0020*/ 	.short	0x0001
        /*0022*/ 	.short	0x0008
        /*0024*/ 	.byte	0x00, 0xf5, 0x21, 0x00


	//----- nvinfo : EIATTR_KPARAM_INFO
	.align		4
.L_63:
        /*0028*/ 	.byte	0x04, 0x17
        /*002a*/ 	.short	(.L_65 - .L_64)
.L_64:
        /*002c*/ 	.word	0x00000000
        /*0030*/ 	.short	0x0000
        /*0032*/ 	.short	0x0000
        /*0034*/ 	.byte	0x00, 0xf5, 0x21, 0x00


	//----- nvinfo : EIATTR_SPARSE_MMA_MASK
	.align		4
.L_65:
        /*0038*/ 	.byte	0x03, 0x50
        /*003a*/ 	.short	0x0000


	//----- nvinfo : EIATTR_MAXREG_COUNT
	.align		4
        /*003c*/ 	.byte	0x03, 0x1b
        /*003e*/ 	.short	0x00ff


	//----- nvinfo : EIATTR_MERCURY_ISA_VERSION
	.align		4
        /*0040*/ 	.byte	0x03, 0x5f
        /*0042*/ 	.short	0x0101


	//----- nvinfo : EIATTR_VRC_CTA_INIT_COUNT
	.align		4
        /*0044*/ 	.byte	0x02, 0x4a
	.zero		1
	.zero		1


	//----- nvinfo : EIATTR_EXIT_INSTR_OFFSETS
	.align		4
        /*0048*/ 	.byte	0x04, 0x1c
        /*004a*/ 	.short	(.L_67 - .L_66)


	//   ....[0]....
.L_66:
        /*004c*/ 	.word	0x00000090


	//   ....[1]....
        /*0050*/ 	.word	0x000001c0


	//----- nvinfo : EIATTR_CBANK_PARAM_SIZE
	.align		4
.L_67:
        /*0054*/ 	.byte	0x03, 0x19
        /*0056*/ 	.short	0x0014


	//----- nvinfo : EIATTR_PARAM_CBANK
	.align		4
        /*0058*/ 	.byte	0x04, 0x0a
        /*005a*/ 	.short	(.L_69 - .L_68)
	.align		4
.L_68:
        /*005c*/ 	.word	index@(.nv.constant0._Z11ilp4_kernelPKfPfi)
        /*0060*/ 	.short	0x0380
        /*0062*/ 	.short	0x0014


	//----- nvinfo : EIATTR_SW_WAR
	.align		4
.L_69:
        /*0064*/ 	.byte	0x04, 0x36
        /*0066*/ 	.short	(.L_71 - .L_70)
.L_70:
        /*0068*/ 	.word	0x00000008
.L_71:


//--------------------- .nv.info._Z11ilp2_kernelPKfPfi --------------------------
	.section	.nv.info._Z11ilp2_kernelPKfPfi,"",@"SHT_CUDA_INFO"
	.sectionflags	@""
	.align	4


	//----- nvinfo : EIATTR_CUDA_API_VERSION
	.align		4
        /*0000*/ 	.byte	0x04, 0x37
        /*0002*/ 	.short	(.L_73 - .L_72)
.L_72:
        /*0004*/ 	.word	0x00000082


	//----- nvinfo : EIATTR_KPARAM_INFO
	.align		4
.L_73:
        /*0008*/ 	.byte	0x04, 0x17
        /*000a*/ 	.short	(.L_75 - .L_74)
.L_74:
        /*000c*/ 	.word	0x00000000
        /*0010*/ 	.short	0x0002
        /*0012*/ 	.short	0x0010
        /*0014*/ 	.byte	0x00, 0xf0, 0x11, 0x00


	//----- nvinfo : EIATTR_KPARAM_INFO
	.align		4
.L_75:
        /*0018*/ 	.byte	0x04, 0x17
        /*001a*/ 	.short	(.L_77 - .L_76)
.L_76:
        /*001c*/ 	.word	0x00000000
        /*0020*/ 	.short	0x0001
        /*0022*/ 	.short	0x0008
        /*0024*/ 	.byte	0x00, 0xf5, 0x21, 0x00


	//----- nvinfo : EIATTR_KPARAM_INFO
	.align		4
.L_77:
        /*0028*/ 	.byte	0x04, 0x17
        /*002a*/ 	.short	(.L_79 - .L_78)
.L_78:
        /*002c*/ 	.word	0x00000000
        /*0030*/ 	.short	0x0000
        /*0032*/ 	.short	0x0000
        /*0034*/ 	.byte	0x00, 0xf5, 0x21, 0x00


	//----- nvinfo : EIATTR_SPARSE_MMA_MASK
	.align		4
.L_79:
        /*0038*/ 	.byte	0x03, 0x50
        /*003a*/ 	.short	0x0000


	//----- nvinfo : EIATTR_MAXREG_COUNT
	.align		4
        /*003c*/ 	.byte	0x03, 0x1b
        /*003e*/ 	.short	0x00ff


	//----- nvinfo : EIATTR_MERCURY_ISA_VERSION
	.align		4
        /*0040*/ 	.byte	0x03, 0x5f
        /*0042*/ 	.short	0x0101


	//----- nvinfo : EIATTR_VRC_CTA_INIT_COUNT
	.align		4
        /*0044*/ 	.byte	0x02, 0x4a
	.zero		1
	.zero		1


	//----- nvinfo : EIATTR_EXIT_INSTR_OFFSETS
	.align		4
        /*0048*/ 	.byte	0x04, 0x1c
        /*004a*/ 	.short	(.L_81 - .L_80)


	//   ....[0]....
.L_80:
        /*004c*/ 	.word	0x00000090


	//   ....[1]....
        /*0050*/ 	.word	0x00000160


	//----- nvinfo : EIATTR_CBANK_PARAM_SIZE
	.align		4
.L_81:
        /*0054*/ 	.byte	0x03, 0x19
        /*0056*/ 	.short	0x0014


	//----- nvinfo : EIATTR_PARAM_CBANK
	.align		4
        /*0058*/ 	.byte	0x04, 0x0a
        /*005a*/ 	.short	(.L_83 - .L_82)
	.align		4
.L_82:
        /*005c*/ 	.word	index@(.nv.constant0._Z11ilp2_kernelPKfPfi)
        /*0060*/ 	.short	0x0380
        /*0062*/ 	.short	0x0014


	//----- nvinfo : EIATTR_SW_WAR
	.align		4
.L_83:
        /*0064*/ 	.byte	0x04, 0x36
        /*0066*/ 	.short	(.L_85 - .L_84)
.L_84:
        /*0068*/ 	.word	0x00000008
.L_85:


//--------------------- .nv.info._Z14low_ilp_kernelPKfPfi --------------------------
	.section	.nv.info._Z14low_ilp_kernelPKfPfi,"",@"SHT_CUDA_INFO"
	.sectionflags	@""
	.align	4


	//----- nvinfo : EIATTR_CUDA_API_VERSION
	.align		4
        /*0000*/ 	.byte	0x04, 0x37
        /*0002*/ 	.short	(.L_87 - .L_86)
.L_86:
        /*0004*/ 	.word	0x00000082


	//----- nvinfo : EIATTR_KPARAM_INFO
	.align		4
.L_87:
        /*0008*/ 	.byte	0x04, 0x17
        /*000a*/ 	.short	(.L_89 - .L_88)
.L_88:
        /*000c*/ 	.word	0x00000000
        /*0010*/ 	.short	0x0002
        /*0012*/ 	.short	0x0010
        /*0014*/ 	.byte	0x00, 0xf0, 0x11, 0x00


	//----- nvinfo : EIATTR_KPARAM_INFO
	.align		4
.L_89:
        /*0018*/ 	.byte	0x04, 0x17
        /*001a*/ 	.short	(.L_91 - .L_90)
.L_90:
        /*001c*/ 	.word	0x00000000
        /*0020*/ 	.short	0x0001
        /*0022*/ 	.short	0x0008
        /*0024*/ 	.byte	0x00, 0xf5, 0x21, 0x00


	//----- nvinfo : EIATTR_KPARAM_INFO
	.align		4
.L_91:
        /*0028*/ 	.byte	0x04, 0x17
        /*002a*/ 	.short	(.L_93 - .L_92)
.L_92:
        /*002c*/ 	.word	0x00000000
        /*0030*/ 	.short	0x0000
        /*0032*/ 	.short	0x0000
        /*0034*/ 	.byte	0x00, 0xf5, 0x21, 0x00


	//----- nvinfo : EIATTR_SPARSE_MMA_MASK
	.align		4
.L_93:
        /*0038*/ 	.byte	0x03, 0x50
        /*003a*/ 	.short	0x0000


	//----- nvinfo : EIATTR_MAXREG_COUNT
	.align		4
        /*003c*/ 	.byte	0x03, 0x1b
        /*003e*/ 	.short	0x00ff


	//----- nvinfo : EIATTR_MERCURY_ISA_VERSION
	.align		4
        /*0040*/ 	.byte	0x03, 0x5f
        /*0042*/ 	.short	0x0101


	//----- nvinfo : EIATTR_VRC_CTA_INIT_COUNT
	.align		4
        /*0044*/ 	.byte	0x02, 0x4a
	.zero		1
	.zero		1


	//----- nvinfo : EIATTR_EXIT_INSTR_OFFSETS
	.align		4
        /*0048*/ 	.byte	0x04, 0x1c
        /*004a*/ 	.short	(.L_95 - .L_94)


	//   ....[0]....
.L_94:
        /*004c*/ 	.word	0x00000070


	//   ....[1]....
        /*0050*/ 	.word	0x00000110


	//----- nvinfo : EIATTR_CBANK_PARAM_SIZE
	.align		4
.L_95:
        /*0054*/ 	.byte	0x03, 0x19
        /*0056*/ 	.short	0x0014


	//----- nvinfo : EIATTR_PARAM_CBANK
	.align		4
        /*0058*/ 	.byte	0x04, 0x0a
        /*005a*/ 	.short	(.L_97 - .L_96)
	.align		4
.L_96:
        /*005c*/ 	.word	index@(.nv.constant0._Z14low_ilp_kernelPKfPfi)
        /*0060*/ 	.short	0x0380
        /*0062*/ 	.short	0x0014


	//----- nvinfo : EIATTR_SW_WAR
	.align		4
.L_97:
        /*0064*/ 	.byte	0x04, 0x36
        /*0066*/ 	.short	(.L_99 - .L_98)
.L_98:
        /*0068*/ 	.word	0x00000008
.L_99:


//--------------------- .nv.callgraph             --------------------------
	.section	.nv.callgraph,"",@"SHT_CUDA_CALLGRAPH"
	.align	4
	.sectionentsize	8
	.align		4
        /*0000*/ 	.word	0x00000000
	.align		4
        /*0004*/ 	.word	0xffffffff
	.align		4
        /*0008*/ 	.word	0x00000000
	.align		4
        /*000c*/ 	.word	0xfffffffe
	.align		4
        /*0010*/ 	.word	0x00000000
	.align		4
        /*0014*/ 	.word	0xfffffffd
	.align		4
        /*0018*/ 	.word	0x00000000
	.align		4
        /*001c*/ 	.word	0xfffffffc


//--------------------- .text._Z17vectorized_kernelPK6float4PS_i --------------------------
	.section	.text._Z17vectorized_kernelPK6float4PS_i,"ax",@progbits
	.align	128
        .global         _Z17vectorized_kernelPK6float4PS_i
        .type           _Z17vectorized_kernelPK6float4PS_i,@function
        .size           _Z17vectorized_kernelPK6float4PS_i,(.L_x_5 - _Z17vectorized_kernelPK6float4PS_i)
        .other          _Z17vectorized_kernelPK6float4PS_i,@"STO_CUDA_ENTRY STV_DEFAULT"
_Z17vectorized_kernelPK6float4PS_i:
.text._Z17vectorized_kernelPK6float4PS_i:
[----:B------:R-:W-:Y:S01]  /*0000*/  LDC R1, c[0x0][0x37c] ;  /* 0x0000df00ff017b82 */ /* 0x000fe20000000800 */
[----:B------:R-:W0:Y:S07]  /*0010*/  S2R R0, SR_TID.X ;  /* 0x0000000000007919 */ /* 0x000e2e0000002100 */
[----:B------:R-:W0:Y:S01]  /*0020*/  S2UR UR4, SR_CTAID.X ;  /* 0x00000000000479c3 */ /* 0x000e220000002500 */
[----:B------:R-:W1:Y:S07]  /*0030*/  LDCU UR5, c[0x0][0x390] ;  /* 0x00007200ff0577ac */ /* 0x000e6e0008000800 */
[----:B------:R-:W0:Y:S02]  /*0040*/  LDC R7, c[0x0][0x360] ;  /* 0x0000d800ff077b82 */ /* 0x000e240000000800 */
[----:B0-----:R-:W-:-:S05]  /*0050*/  IMAD R7, R7, UR4, R0 ;  /* 0x0000000407077c24 */ /* 0x001fca000f8e0200 */
[----:B-1----:R-:W-:-:S13]  /*0060*/  ISETP.GE.AND P0, PT, R7, UR5, PT ;  /* 0x0000000507007c0c */ /* 0x002fda000bf06270 */
[----:B------:R-:W-:Y:S05]  /*0070*/  @P0 EXIT ;  /* 0x000000000000094d */ /* 0x000fea0003800000 */
[----:B------:R-:W0:Y:S01]  /*0080*/  LDC.64 R2, c[0x0][0x380] ;  /* 0x0000e000ff027b82 */ /* 0x000e220000000a00 */
[----:B------:R-:W1:Y:S07]  /*0090*/  LDCU.64 UR4, c[0x0][0x358] ;  /* 0x00006b00ff0477ac */ /* 0x000e6e0008000a00 */
[----:B------:R-:W2:Y:S01]  /*00a0*/  LDC.64 R4, c[0x0][0x388] ;  /* 0x0000e200ff047b82 */ /* 0x000ea20000000a00 */
[----:B0-----:R-:W-:-:S05]  /*00b0*/  IMAD.WIDE R2, R7, 0x10, R2 ;  /* 0x0000001007027825 */ /* 0x001fca00078e0202 */
[----:B-1----:R-:W3:Y:S01]  /*00c0*/  LDG.E.128 R8, desc[UR4][R2.64] ;  /* 0x0000000402087981 */ /* 0x002ee2000c1e1d00 */
[----:B------:R-:W-:Y:S02]  /*00d0*/  HFMA2 R0, -RZ, RZ, 2, 0 ;  /* 0x40000000ff007431 */ /* 0x000fe400000001ff */
[----:B--2---:R-:W-:-:S04]  /*00e0*/  IMAD.WIDE R4, R7, 0x10, R4 ;  /* 0x0000001007047825 */ /* 0x004fc800078e0204 */
[-C--:B---3--:R-:W-:Y:S01]  /*00f0*/  FFMA R8, R8, R0.reuse, 1 ;  /* 0x3f80000008087423 */ /* 0x088fe20000000000 */
[-C--:B------:R-:W-:Y:S01]  /*0100*/  FFMA R9, R9, R0.reuse, 1 ;  /* 0x3f80000009097423 */ /* 0x080fe20000000000 */
[-C--:B------:R-:W-:Y:S01]  /*0110*/  FFMA R10, R10, R0.reuse, 1 ;  /* 0x3f8000000a0a7423 */ /* 0x080fe20000000000 */
[----:B------:R-:W-:-:S05]  /*0120*/  FFMA R11, R11, R0, 1 ;  /* 0x3f8000000b0b7423 */ /* 0x000fca0000000000 */
[----:B------:R-:W-:Y:S01]  /*0130*/  STG.E.128 desc[UR4][R4.64], R8 ;  /* 0x0000000804007986 */ /* 0x000fe2000c101d04 */
[----:B------:R-:W-:Y:S05]  /*0140*/  EXIT ;  /* 0x000000000000794d */ /* 0x000fea0003800000 */
.L_x_0:
[----:B------:R-:W-:-:S00]  /*0150*/  BRA `(.L_x_0) ;  /* 0xfffffffc00fc7947 */ /* 0x000fc0000383ffff */
[----:B------:R-:W-:-:S00]  /*0160*/  NOP ;  /* 0x0000000000007918 */ /* 0x000fc00000000000 */
        /* <DEDUP_REMOVED lines=9> */
.L_x_5:


//--------------------- .text._Z11ilp8_kernelPKfPfi --------------------------
	.section	.text._Z11ilp8_kernelPKfPfi,"ax",@progbits
	.align	128
        .global         _Z11ilp8_kernelPKfPfi
        .type           _Z11ilp8_kernelPKfPfi,@function
        .size           _Z11ilp8_kernelPKfPfi,(.L_x_6 - _Z11ilp8_kernelPKfPfi)
        .other          _Z11ilp8_kernelPKfPfi,@"STO_CUDA_ENTRY STV_DEFAULT"
_Z11ilp8_kernelPKfPfi:
.text._Z11ilp8_kernelPKfPfi:
[----:B------:R-:W-:Y:S01]  /*0000*/  LDC R1, c[0x0][0x37c] ;  /* 0x0000df00ff017b82 */ /* 0x000fe20000000800 */
[----:B------:R-:W0:Y:S07]  /*0010*/  S2R R3, SR_TID.X ;  /* 0x0000000000037919 */ /* 0x000e2e0000002100 */
[----:B------:R-:W0:Y:S01]  /*0020*/  S2UR UR4, SR_CTAID.X ;  /* 0x00000000000479c3 */ /* 0x000e220000002500 */
[----:B------:R-:W1:Y:S07]  /*0030*/  LDCU UR5, c[0x0][0x390] ;  /* 0x00007200ff0577ac */ /* 0x000e6e0008000800 */
[----:B------:R-:W0:Y:S02]  /*0040*/  LDC R0, c[0x0][0x360] ;  /* 0x0000d800ff007b82 */ /* 0x000e240000000800 */
[----:B0-----:R-:W-:-:S05]  /*0050*/  IMAD R0, R0, UR4, R3 ;  /* 0x0000000400007c24 */ /* 0x001fca000f8e0203 */
[----:B------:R-:W-:-:S04]  /*0060*/  SHF.L.U32 R7, R0, 0x3, RZ ;  /* 0x0000000300077819 */ /* 0x000fc800000006ff */
[----:B------:R-:W-:-:S04]  /*0070*/  IADD3 R0, PT, PT, R7, 0x7, RZ ;  /* 0x0000000707007810 */ /* 0x000fc80007ffe0ff */
[----:B-1----:R-:W-:-:S13]  /*0080*/  ISETP.GE.AND P0, PT, R0, UR5, PT ;  /* 0x0000000500007c0c */ /* 0x002fda000bf06270 */
[----:B------:R-:W-:Y:S05]  /*0090*/  @P0 EXIT ;  /* 0x000000000000094d */ /* 0x000fea0003800000 */
[----:B------:R-:W0:Y:S01]  /*00a0*/  LDC.64 R4, c[0x0][0x380] ;  /* 0x0000e000ff047b82 */ /* 0x000e220000000a00 */
[----:B------:R-:W1:Y:S07]  /*00b0*/  LDCU.64 UR4, c[0x0][0x358] ;  /* 0x00006b00ff0477ac */ /* 0x000e6e0008000a00 */
[----:B------:R-:W2:Y:S01]  /*00c0*/  LDC.64 R2, c[0x0][0x388] ;  /* 0x0000e200ff027b82 */ /* 0x000ea20000000a00 */
[----:B0-----:R-:W-:-:S05]  /*00d0*/  IMAD.WIDE R4, R7, 0x4, R4 ;  /* 0x0000000407047825 */ /* 0x001fca00078e0204 */
[----:B-1----:R-:W3:Y:S04]  /*00e0*/  LDG.E R0, desc[UR4][R4.64] ;  /* 0x0000000404007981 */ /* 0x002ee8000c1e1900 */
[----:B------:R-:W4:Y:S04]  /*00f0*/  LDG.E R6, desc[UR4][R4.64+0x4] ;  /* 0x0000040404067981 */ /* 0x000f28000c1e1900 */
[----:B------:R-:W5:Y:S04]  /*0100*/  LDG.E R8, desc[UR4][R4.64+0x8] ;  /* 0x0000080404087981 */ /* 0x000f68000c1e1900 */
[----:B------:R-:W5:Y:S04]  /*0110*/  LDG.E R9, desc[UR4][R4.64+0xc] ;  /* 0x00000c0404097981 */ /* 0x000f68000c1e1900 */
[----:B------:R-:W5:Y:S04]  /*0120*/  LDG.E R10, desc[UR4][R4.64+0x10] ;  /* 0x00001004040a7981 */ /* 0x000f68000c1e1900 */
[----:B------:R-:W5:Y:S04]  /*0130*/  LDG.E R11, desc[UR4][R4.64+0x14] ;  /* 0x00001404040b7981 */ /* 0x000f68000c1e1900 */
[----:B------:R-:W5:Y:S04]  /*0140*/  LDG.E R12, desc[UR4][R4.64+0x18] ;  /* 0x00001804040c7981 */ /* 0x000f68000c1e1900 */
[----:B------:R-:W5:Y:S01]  /*0150*/  LDG.E R13, desc[UR4][R4.64+0x1c] ;  /* 0x00001c04040d7981 */ /* 0x000f62000c1e1900 */
[----:B------:R-:W-:-:S02]  /*0160*/  HFMA2 R23, -RZ, RZ, 2, 0 ;  /* 0x40000000ff177431 */ /* 0x000fc400000001ff */
[----:B--2---:R-:W-:-:S04]  /*0170*/  IMAD.WIDE R2, R7, 0x4, R2 ;  /* 0x0000000407027825 */ /* 0x004fc800078e0202 */
[-C--:B---3--:R-:W-:Y:S01]  /*0180*/  FFMA R7, R0, R23.reuse, 1 ;  /* 0x3f80000000077423 */ /* 0x088fe20000000017 */
[----:B----4-:R-:W-:-:S04]  /*0190*/  FFMA R15, R6, R23, 1 ;  /* 0x3f800000060f7423 */ /* 0x010fc80000000017 */
[----:B------:R-:W-:Y:S01]  /*01a0*/  STG.E desc[UR4][R2.64], R7 ;  /* 0x0000000702007986 */ /* 0x000fe2000c101904 */
[----:B-----5:R-:W-:-:S03]  /*01b0*/  FFMA R17, R8, R23, 1 ;  /* 0x3f80000008117423 */ /* 0x020fc60000000017 */
[----:B------:R-:W-:Y:S01]  /*01c0*/  STG.E desc[UR4][R2.64+0x4], R15 ;  /* 0x0000040f02007986 */ /* 0x000fe2000c101904 */
[----:B------:R-:W-:-:S03]  /*01d0*/  FFMA R9, R9, R23, 1 ;  /* 0x3f80000009097423 */ /* 0x000fc60000000017 */
        /* <DEDUP_REMOVED lines=8> */
[----:B------:R-:W-:Y:S04]  /*0260*/  STG.E desc[UR4][R2.64+0x18], R21 ;  /* 0x0000181502007986 */ /* 0x000fe8000c101904 */
[----:B------:R-:W-:Y:S01]  /*0270*/  STG.E desc[UR4][R2.64+0x1c], R13 ;  /* 0x00001c0d02007986 */ /* 0x000fe2000c101904 */
[----:B------:R-:W-:Y:S05]  /*0280*/  EXIT ;  /* 0x000000000000794d */ /* 0x000fea0003800000 */
.L_x_1:
        /* <DEDUP_REMOVED lines=15> */
.L_x_6:


//--------------------- .text._Z11ilp4_kernelPKfPfi --------------------------
	.section	.text._Z11ilp4_kernelPKfPfi,"ax",@progbits
	.align	128
        .global         _Z11ilp4_kernelPKfPfi
        .type           _Z11ilp4_kernelPKfPfi,@function
        .size           _Z11ilp4_kernelPKfPfi,(.L_x_7 - _Z11ilp4_kernelPKfPfi)
        .other          _Z11ilp4_kernelPKfPfi,@"STO_CUDA_ENTRY STV_DEFAULT"
_Z11ilp4_kernelPKfPfi:
.text._Z11ilp4_kernelPKfPfi:
        /* <DEDUP_REMOVED lines=26> */
[----:B------:R-:W-:Y:S04]  /*01a0*/  STG.E desc[UR4][R4.64+0x8], R13 ;  /* 0x0000080d04007986 */ /* 0x000fe8000c101904 */
[----:B------:R-:W-:Y:S01]  /*01b0*/  STG.E desc[UR4][R4.64+0xc], R9 ;  /* 0x00000c0904007986 */ /* 0x000fe2000c101904 */
[----:B------:R-:W-:Y:S05]  /*01c0*/  EXIT ;  /* 0x000000000000794d */ /* 0x000fea0003800000 */
.L_x_2:
        /* <DEDUP_REMOVED lines=11> */
.L_x_7:


//--------------------- .text._Z11ilp2_kernelPKfPfi --------------------------
	.section	.text._Z11ilp2_kernelPKfPfi,"ax",@progbits
	.align	128
        .global         _Z11ilp2_kernelPKfPfi
        .type           _Z11ilp2_kernelPKfPfi,@function
        .size           _Z11ilp2_kernelPKfPfi,(.L_x_8 - _Z11ilp2_kernelPKfPfi)
        .other          _Z11ilp2_kernelPKfPfi,@"STO_CUDA_ENTRY STV_DEFAULT"
_Z11ilp2_kernelPKfPfi:
.text._Z11ilp2_kernelPKfPfi:
        /* <DEDUP_REMOVED lines=15> */
[----:B------:R-:W4:Y:S01]  /*00f0*/  LDG.E R6, desc[UR4][R2.64+0x4] ;  /* 0x0000040402067981 */ /* 0x000f22000c1e1900 */
[----:B------:R-:W-:Y:S02]  /*0100*/  HFMA2 R9, -RZ, RZ, 2, 0 ;  /* 0x40000000ff097431 */ /* 0x000fe400000001ff */
[----:B--2---:R-:W-:-:S04]  /*0110*/  IMAD.WIDE R4, R7, 0x4, R4 ;  /* 0x0000000407047825 */ /* 0x004fc800078e0204 */
[-C--:B---3--:R-:W-:Y:S01]  /*0120*/  FFMA R7, R0, R9.reuse, 1 ;  /* 0x3f80000000077423 */ /* 0x088fe20000000009 */
[----:B----4-:R-:W-:-:S04]  /*0130*/  FFMA R9, R6, R9, 1 ;  /* 0x3f80000006097423 */ /* 0x010fc80000000009 */
[----:B------:R-:W-:Y:S04]  /*0140*/  STG.E desc[UR4][R4.64], R7 ;  /* 0x0000000704007986 */ /* 0x000fe8000c101904 */
[----:B------:R-:W-:Y:S01]  /*0150*/  STG.E desc[UR4][R4.64+0x4], R9 ;  /* 0x0000040904007986 */ /* 0x000fe2000c101904 */
[----:B------:R-:W-:Y:S05]  /*0160*/  EXIT ;  /* 0x000000000000794d */ /* 0x000fea0003800000 */
.L_x_3:
        /* <DEDUP_REMOVED lines=9> */
.L_x_8:


//--------------------- .text._Z14low_ilp_kernelPKfPfi --------------------------
	.section	.text._Z14low_ilp_kernelPKfPfi,"ax",@progbits
	.align	128
        .global         _Z14low_ilp_kernelPKfPfi
        .type           _Z14low_ilp_kernelPKfPfi,@function
        .size           _Z14low_ilp_kernelPKfPfi,(.L_x_9 - _Z14low_ilp_kernelPKfPfi)
        .other          _Z14low_ilp_kernelPKfPfi,@"STO_CUDA_ENTRY STV_DEFAULT"
_Z14low_ilp_kernelPKfPfi:
.text._Z14low_ilp_kernelPKfPfi:
        /* <DEDUP_REMOVED lines=11> */
[----:B0-----:R-:W-:-:S06]  /*00b0*/  IMAD.WIDE R2, R7, 0x4, R2 ;  /* 0x0000000407027825 */ /* 0x001fcc00078e0202 */
[----:B-1----:R-:W3:Y:S01]  /*00c0*/  LDG.E R2, desc[UR4][R2.64] ;  /* 0x0000000402027981 */ /* 0x002ee2000c1e1900 */
[----:B------:R-:W-:Y:S02]  /*00d0*/  HFMA2 R9, -RZ, RZ, 2, 0 ;  /* 0x40000000ff097431 */ /* 0x000fe400000001ff */
[----:B--2---:R-:W-:-:S04]  /*00e0*/  IMAD.WIDE R4, R7, 0x4, R4 ;  /* 0x0000000407047825 */ /* 0x004fc800078e0204 */
[----:B---3--:R-:W-:-:S05]  /*00f0*/  FFMA R7, R2, R9, 1 ;  /* 0x3f80000002077423 */ /* 0x008fca0000000009 */
[----:B------:R-:W-:Y:S01]  /*0100*/  STG.E desc[UR4][R4.64], R7 ;  /* 0x0000000704007986 */ /* 0x000fe2000c101904 */
[----:B------:R-:W-:Y:S05]  /*0110*/  EXIT ;  /* 0x000000000000794d */ /* 0x000fea0003800000 */
.L_x_4:
        /* <DEDUP_REMOVED lines=14> */
.L_x_9:


//--------------------- .nv.shared.reserved.0     --------------------------
	.section	.nv.shared.reserved.0,"aw",@nobits
	.weak		__nv_reservedSMEM_offset_0_alias
	.size		__nv_reservedSMEM_offset_0_alias, 0, 64
	.other		__nv_reservedSMEM_offset_0_alias,@"STO_CUDA_RESERVED_SHARED STV_DEFAULT"
__nv_reservedSMEM_offset_0_alias:
	.zero		0
	.zero		64


//--------------------- .nv.constant0._Z17vectorized_kernelPK6float4PS_i --------------------------
	.section	.nv.constant0._Z17vectorized_kernelPK6float4PS_i,"a",@progbits
	.sectionflags	@""
	.align	4
.nv.constant0._Z17vectorized_kernelPK6float4PS_i:
	.zero		916


//--------------------- .nv.constant0._Z11ilp8_kernelPKfPfi --------------------------
	.section	.nv.constant0._Z11ilp8_kernelPKfPfi,"a",@progbits
	.sectionflags	@""
	.align	4
.nv.constant0._Z11ilp8_kernelPKfPfi:
	.zero		916


//--------------------- .nv.constant0._Z11ilp4_kernelPKfPfi --------------------------
	.section	.nv.constant0._Z11ilp4_kernelPKfPfi,"a",@progbits
	.sectionflags	@""
	.align	4
.nv.constant0._Z11ilp4_kernelPKfPfi:
	.zero		916


//--------------------- .nv.constant0._Z11ilp2_kernelPKfPfi --------------------------
	.section	.nv.constant0._Z11ilp2_kernelPKfPfi,"a",@progbits
	.sectionflags	@""
	.align	4
.nv.constant0._Z11ilp2_kernelPKfPfi:
	.zero		916


//--------------------- .nv.constant0._Z14low_ilp_kernelPKfPfi --------------------------
	.section	.nv.constant0._Z14low_ilp_kernelPKfPfi,"a",@progbits
	.sectionflags	@""
	.align	4
.nv.constant0._Z14low_ilp_kernelPKfPfi:
	.zero		916


//--------------------- SYMBOLS --------------------------

	.type		.nv.reservedSmem.offset0,@object
	.size		.nv.reservedSmem.offset0,0x4
